//
// Generated by NVIDIA NVVM Compiler
//
// Compiler Build ID: CL-36424714
// Cuda compilation tools, release 13.0, V13.0.88
// Based on NVVM 20.0.0
//

.version 9.0
.target sm_100
.address_size 64

	// .globl	_Z16computeUsingGPUsPii

.visible .entry _Z16computeUsingGPUsPii(
	.param .u64 .ptr .align 1 _Z16computeUsingGPUsPii_param_0,
	.param .u32 _Z16computeUsingGPUsPii_param_1
)
{
	.reg .pred 	%p<3>;
	.reg .b32 	%r<11>;
	.reg .b64 	%rd<5>;

	ld.param.u64 	%rd2, [_Z16computeUsingGPUsPii_param_0];
	ld.param.u32 	%r6, [_Z16computeUsingGPUsPii_param_1];
	mov.u32 	%r7, %ctaid.x;
	mov.u32 	%r1, %ntid.x;
	mov.u32 	%r8, %tid.x;
	mad.lo.s32 	%r10, %r7, %r1, %r8;
	setp.ge.s32 	%p1, %r10, %r6;
	@%p1 bra 	$L__BB0_3;
	mov.u32 	%r9, %nctaid.x;
	mul.lo.s32 	%r3, %r9, %r1;
	cvta.to.global.u64 	%rd1, %rd2;
$L__BB0_2:
	mul.wide.s32 	%rd3, %r10, 4;
	add.s64 	%rd4, %rd1, %rd3;
	st.global.u32 	[%rd4], %r10;
	add.s32 	%r10, %r10, %r3;
	setp.lt.s32 	%p2, %r10, %r6;
	@%p2 bra 	$L__BB0_2;
$L__BB0_3:
	ret;

}


// ===== COMPILED SASS (sm_100) =====

	.target	sm_100

	.elftype	@"ET_EXEC"


//--------------------- .note.nv.tkinfo           --------------------------
	.section	.note.nv.tkinfo,"",@"SHT_NOTE"
	.sectionflags	@"SHF_NOTE_NV_TKINFO"
	.tkinfo
        /*0018*/ 	.word	0x00000002
        /*0030*/ 	.string	""
        /*0030*/ 	.string	"ptxas"
        /*0030*/ 	.string	"Cuda compilation tools, release 13.0, V13.0.88"
        /*0030*/ 	.string	"Build cuda_13.0.r13.0/compiler.36424714_0"
        /*0030*/ 	.string	"-arch sm_100 -m 64 "



//--------------------- .note.nv.cuinfo           --------------------------
	.section	.note.nv.cuinfo,"",@"SHT_NOTE"
	.sectionflags	@"SHF_NOTE_NV_CUINFO"
        /*0018*/ 	.short	0x0002
        /*001a*/ 	.short	0x0064
        /*001c*/ 	.short	0x0082
	.zero		2


//--------------------- .nv.info                  --------------------------
	.section	.nv.info,"",@"SHT_CUDA_INFO"
	.align	4


	//----- nvinfo : EIATTR_REGCOUNT
	.align		4
        /*0000*/ 	.byte	0x04, 0x2f
        /*0002*/ 	.short	(.L_1 - .L_0)
	.align		4
.L_0:
        /*0004*/ 	.word	index@(_Z16computeUsingGPUsPii)
        /*0008*/ 	.word	0x0000000a


	//----- nvinfo : EIATTR_FRAME_SIZE
	.align		4
.L_1:
        /*000c*/ 	.byte	0x04, 0x11
        /*000e*/ 	.short	(.L_3 - .L_2)
	.align		4
.L_2:
        /*0010*/ 	.word	index@(_Z16computeUsingGPUsPii)
        /*0014*/ 	.word	0x00000000


	//----- nvinfo : EIATTR_MIN_STACK_SIZE
	.align		4
.L_3:
        /*0018*/ 	.byte	0x04, 0x12
        /*001a*/ 	.short	(.L_5 - .L_4)
	.align		4
.L_4:
        /*001c*/ 	.word	index@(_Z16computeUsingGPUsPii)
        /*0020*/ 	.word	0x00000000
.L_5:


//--------------------- .nv.compat                --------------------------
	.section	.nv.compat,"",@"SHT_CUDA_COMPAT_INFO"
	.align	4
        /*0000*/ 	.byte	0x02, 0x09, 0x00, 0x00, 0x02, 0x02, 0x01, 0x00, 0x02, 0x05, 0x05, 0x00, 0x03, 0x07, 0x01, 0x01
        /*0010*/ 	.byte	0x02, 0x03, 0x00, 0x00, 0x02, 0x06, 0x01, 0x00, 0x04, 0x0b, 0x08, 0x00, 0x09, 0x00, 0x00, 0x00
        /*0020*/ 	.byte	0x00, 0x00, 0x00, 0x00


//--------------------- .nv.info._Z16computeUsingGPUsPii --------------------------
	.section	.nv.info._Z16computeUsingGPUsPii,"",@"SHT_CUDA_INFO"
	.sectionflags	@""
	.align	4


	//----- nvinfo : EIATTR_CUDA_API_VERSION
	.align		4
        /*0000*/ 	.byte	0x04, 0x37
        /*0002*/ 	.short	(.L_7 - .L_6)
.L_6:
        /*0004*/ 	.word	0x00000082


	//----- nvinfo : EIATTR_KPARAM_INFO
	.align		4
.L_7:
        /*0008*/ 	.byte	0x04, 0x17
        /*000a*/ 	.short	(.L_9 - .L_8)
.L_8:
        /*000c*/ 	.word	0x00000000
        /*0010*/ 	.short	0x0001
        /*0012*/ 	.short	0x0008
        /*0014*/ 	.byte	0x00, 0xf0, 0x11, 0x00


	//----- nvinfo : EIATTR_KPARAM_INFO
	.align		4
.L_9:
        /*0018*/ 	.byte	0x04, 0x17
        /*001a*/ 	.short	(.L_11 - .L_10)
.L_10:
        /*001c*/ 	.word	0x00000000
        /*0020*/ 	.short	0x0000
        /*0022*/ 	.short	0x0000
        /*0024*/ 	.byte	0x00, 0xf5, 0x21, 0x00


	//----- nvinfo : EIATTR_SPARSE_MMA_MASK
	.align		4
.L_11:
        /*0028*/ 	.byte	0x03, 0x50
        /*002a*/ 	.short	0x0000


	//----- nvinfo : EIATTR_MAXREG_COUNT
	.align		4
        /*002c*/ 	.byte	0x03, 0x1b
        /*002e*/ 	.short	0x00ff


	//----- nvinfo : EIATTR_MERCURY_ISA_VERSION
	.align		4
        /*0030*/ 	.byte	0x03, 0x5f
        /*0032*/ 	.short	0x0101


	//----- nvinfo : EIATTR_VRC_CTA_INIT_COUNT
	.align		4
        /*0034*/ 	.byte	0x02, 0x4a
	.zero		1
	.zero		1


	//----- nvinfo : EIATTR_EXIT_INSTR_OFFSETS
	.align		4
        /*0038*/ 	.byte	0x04, 0x1c
        /*003a*/ 	.short	(.L_13 - .L_12)


	//   ....[0]....
.L_12:
        /*003c*/ 	.word	0x00000070


	//   ....[1]....
        /*0040*/ 	.word	0x00000110


	//----- nvinfo : EIATTR_CRS_STACK_SIZE
	.align		4
.L_13:
        /*0044*/ 	.byte	0x04, 0x1e
        /*0046*/ 	.short	(.L_15 - .L_14)
.L_14:
        /*0048*/ 	.word	0x00000000


	//----- nvinfo : EIATTR_CBANK_PARAM_SIZE
	.align		4
.L_15:
        /*004c*/ 	.byte	0x03, 0x19
        /*004e*/ 	.short	0x000c


	//----- nvinfo : EIATTR_PARAM_CBANK
	.align		4
        /*0050*/ 	.byte	0x04, 0x0a
        /*0052*/ 	.short	(.L_17 - .L_16)
	.align		4
.L_16:
        /*0054*/ 	.word	index@(.nv.constant0._Z16computeUsingGPUsPii)
        /*0058*/ 	.short	0x0380
        /*005a*/ 	.short	0x000c


	//----- nvinfo : EIATTR_SW_WAR
	.align		4
.L_17:
        /*005c*/ 	.byte	0x04, 0x36
        /*005e*/ 	.short	(.L_19 - .L_18)
.L_18:
        /*0060*/ 	.word	0x00000008
.L_19:


//--------------------- .nv.callgraph             --------------------------
	.section	.nv.callgraph,"",@"SHT_CUDA_CALLGRAPH"
	.align	4
	.sectionentsize	8
	.align		4
        /*0000*/ 	.word	0x00000000
	.align		4
        /*0004*/ 	.word	0xffffffff
	.align		4
        /*0008*/ 	.word	0x00000000
	.align		4
        /*000c*/ 	.word	0xfffffffe
	.align		4
        /*0010*/ 	.word	0x00000000
	.align		4
        /*0014*/ 	.word	0xfffffffd
	.align		4
        /*0018*/ 	.word	0x00000000
	.align		4
        /*001c*/ 	.word	0xfffffffc


//--------------------- .text._Z16computeUsingGPUsPii --------------------------
	.section	.text._Z16computeUsingGPUsPii,"ax",@progbits
	.align	128
        .global         _Z16computeUsingGPUsPii
        .type           _Z16computeUsingGPUsPii,@function
        .size           _Z16computeUsingGPUsPii,(.L_x_2 - _Z16computeUsingGPUsPii)
        .other          _Z16computeUsingGPUsPii,@"STO_CUDA_ENTRY STV_DEFAULT"
_Z16computeUsingGPUsPii:
.text._Z16computeUsingGPUsPii:
[----:B------:R-:W-:Y:S01]  /*0000*/  LDC R1, c[0x0][0x37c] ;  /* 0x0000df00ff017b82 */ /* 0x000fe20000000800 */
[----:B------:R-:W0:Y:S07]  /*0010*/  S2R R0, SR_TID.X ;  /* 0x0000000000007919 */ /* 0x000e2e0000002100 */
[----:B------:R-:W0:Y:S01]  /*0020*/  S2UR UR4, SR_CTAID.X ;  /* 0x00000000000479c3 */ /* 0x000e220000002500 */
[----:B------:R-:W1:Y:S07]  /*0030*/  LDCU UR5, c[0x0][0x388] ;  /* 0x00007100ff0577ac */ /* 0x000e6e0008000800 */
[----:B------:R-:W0:Y:S02]  /*0040*/  LDC R7, c[0x0][0x360] ;  /* 0x0000d800ff077b82 */ /* 0x000e240000000800 */
[----:B0-----:R-:W-:-:S05]  /*0050*/  IMAD R0, R7, UR4, R0 ;  /* 0x0000000407007c24 */ /* 0x001fca000f8e0200 */
[----:B-1----:R-:W-:-:S13]  /*0060*/  ISETP.GE.AND P0, PT, R0, UR5, PT ;  /* 0x0000000500007c0c */ /* 0x002fda000bf06270 */
[----:B------:R-:W-:Y:S05]  /*0070*/  @P0 EXIT ;  /* 0x000000000000094d */ /* 0x000fea0003800000 */
[----:B------:R-:W0:Y:S01]  /*0080*/  LDC.64 R4, c[0x0][0x380] ;  /* 0x0000e000ff047b82 */ /* 0x000e220000000a00 */
[----:B------:R-:W1:Y:S01]  /*0090*/  LDCU UR4, c[0x0][0x370] ;  /* 0x00006e00ff0477ac */ /* 0x000e620008000800 */
[----:B------:R-:W2:Y:S01]  /*00a0*/  LDCU.64 UR6, c[0x0][0x358] ;  /* 0x00006b00ff0677ac */ /* 0x000ea20008000a00 */
[----:B-1----:R-:W-:-:S07]  /*00b0*/  IMAD R7, R7, UR4, RZ ;  /* 0x0000000407077c24 */ /* 0x002fce000f8e02ff */
.L_x_0:
[----:B0-----:R-:W-:-:S05]  /*00c0*/  IMAD.WIDE R2, R0, 0x4, R4 ;  /* 0x0000000400027825 */ /* 0x001fca00078e0204 */
[----:B--2---:R0:W-:Y:S02]  /*00d0*/  STG.E desc[UR6][R2.64], R0 ;  /* 0x0000000002007986 */ /* 0x0041e4000c101906 */
[----:B0-----:R-:W-:-:S04]  /*00e0*/  IADD3 R0, PT, PT, R7, R0, RZ ;  /* 0x0000000007007210 */ /* 0x001fc80007ffe0ff */
[----:B------:R-:W-:-:S13]  /*00f0*/  ISETP.GE.AND P0, PT, R0, UR5, PT ;  /* 0x0000000500007c0c */ /* 0x000fda000bf06270 */
[----:B------:R-:W-:Y:S05]  /*0100*/  @!P0 BRA `(.L_x_0) ;  /* 0xfffffffc00ec8947 */ /* 0x000fea000383ffff */
[----:B------:R-:W-:Y:S05]  /*0110*/  EXIT ;  /* 0x000000000000794d */ /* 0x000fea0003800000 */
.L_x_1:
[----:B------:R-:W-:-:S00]  /*0120*/  BRA `(.L_x_1) ;  /* 0xfffffffc00fc7947 */ /* 0x000fc0000383ffff */
[----:B------:R-:W-:-:S00]  /*0130*/  NOP ;  /* 0x0000000000007918 */ /* 0x000fc00000000000 */
        /* <DEDUP_REMOVED lines=12> */
.L_x_2:


//--------------------- .nv.shared.reserved.0     --------------------------
	.section	.nv.shared.reserved.0,"aw",@nobits
	.weak		__nv_reservedSMEM_offset_0_alias
	.size		__nv_reservedSMEM_offset_0_alias, 0, 64
	.other		__nv_reservedSMEM_offset_0_alias,@"STO_CUDA_RESERVED_SHARED STV_DEFAULT"
__nv_reservedSMEM_offset_0_alias:
	.zero		0
	.zero		64


//--------------------- .nv.constant0._Z16computeUsingGPUsPii --------------------------
	.section	.nv.constant0._Z16computeUsingGPUsPii,"a",@progbits
	.sectionflags	@""
	.align	4
.nv.constant0._Z16computeUsingGPUsPii:
	.zero		908


//--------------------- SYMBOLS --------------------------

	.type		.nv.reservedSmem.offset0,@object
	.size		.nv.reservedSmem.offset0,0x4
